//
// Generated by NVIDIA NVVM Compiler
//
// Compiler Build ID: CL-36424714
// Cuda compilation tools, release 13.0, V13.0.88
// Based on NVVM 20.0.0
//

.version 9.0
.target sm_100
.address_size 64

	// .globl	lambda_49095

.visible .entry lambda_49095(
	.param .u64 .ptr .align 1 lambda_49095_param_0,
	.param .u64 .ptr .align 1 lambda_49095_param_1,
	.param .align 8 .b8 lambda_49095_param_2[160],
	.param .u64 .ptr .align 1 lambda_49095_param_3
)
{
	.reg .pred 	%p<5>;
	.reg .b32 	%r<17>;
	.reg .b32 	%f<16>;
	.reg .b64 	%rd<12>;

	ld.param.u64 	%rd2, [lambda_49095_param_0];
	ld.param.u64 	%rd3, [lambda_49095_param_1];
	mov.b64 	%rd5, lambda_49095_param_2;
	ld.param.u64 	%rd4, [lambda_49095_param_3];
	mov.u64 	%rd1, %rd5;
	mov.u32 	%r4, %ctaid.x;
	mov.u32 	%r5, %ntid.x;
	mov.u32 	%r6, %tid.x;
	mad.lo.s32 	%r1, %r4, %r5, %r6;
	setp.lt.u32 	%p1, %r1, 2;
	@%p1 bra 	$L__BB0_5;
	ld.param.u32 	%r2, [%rd1+8];
	add.s32 	%r7, %r2, -2;
	setp.ge.s32 	%p2, %r1, %r7;
	@%p2 bra 	$L__BB0_5;
	mov.u32 	%r8, %ntid.y;
	mov.u32 	%r9, %ctaid.y;
	mov.u32 	%r10, %tid.y;
	mad.lo.s32 	%r3, %r9, %r8, %r10;
	setp.lt.u32 	%p3, %r3, 2;
	@%p3 bra 	$L__BB0_5;
	ld.param.u32 	%r11, [%rd1+12];
	add.s32 	%r12, %r11, -2;
	setp.ge.s32 	%p4, %r3, %r12;
	@%p4 bra 	$L__BB0_5;
	cvta.to.global.u64 	%rd6, %rd3;
	shl.b32 	%r13, %r2, 1;
	add.s32 	%r14, %r13, %r1;
	mad.lo.s32 	%r15, %r2, %r3, %r14;
	cvta.to.global.u64 	%rd7, %rd2;
	mul.wide.s32 	%rd8, %r15, 4;
	add.s64 	%rd9, %rd7, %rd8;
	cvta.to.global.u64 	%rd10, %rd4;
	add.s64 	%rd11, %rd10, %rd8;
	mov.b32 	%r16, 0;
	st.global.u32 	[%rd11+20], %r16;
	ld.global.f32 	%f1, [%rd6];
	ld.global.f32 	%f2, [%rd9+12];
	fma.rn.f32 	%f3, %f1, %f2, 0f00000000;
	st.global.f32 	[%rd11+20], %f3;
	ld.global.f32 	%f4, [%rd6+4];
	ld.global.f32 	%f5, [%rd9+16];
	fma.rn.f32 	%f6, %f4, %f5, %f3;
	st.global.f32 	[%rd11+20], %f6;
	ld.global.f32 	%f7, [%rd6+8];
	ld.global.f32 	%f8, [%rd9+20];
	fma.rn.f32 	%f9, %f7, %f8, %f6;
	st.global.f32 	[%rd11+20], %f9;
	ld.global.f32 	%f10, [%rd6+12];
	ld.global.f32 	%f11, [%rd9+24];
	fma.rn.f32 	%f12, %f10, %f11, %f9;
	st.global.f32 	[%rd11+20], %f12;
	ld.global.f32 	%f13, [%rd6+16];
	ld.global.f32 	%f14, [%rd9+28];
	fma.rn.f32 	%f15, %f13, %f14, %f12;
	st.global.f32 	[%rd11+20], %f15;
$L__BB0_5:
	ret;

}
	// .globl	lambda_49587
.visible .entry lambda_49587(
	.param .u64 .ptr .align 1 lambda_49587_param_0,
	.param .u64 .ptr .align 1 lambda_49587_param_1,
	.param .align 8 .b8 lambda_49587_param_2[160],
	.param .u64 .ptr .align 1 lambda_49587_param_3,
	.param .u64 .ptr .align 1 lambda_49587_param_4,
	.param .u64 .ptr .align 1 lambda_49587_param_5
)
{
	.reg .pred 	%p<11>;
	.reg .b32 	%r<40>;
	.reg .b32 	%f<15>;
	.reg .b64 	%rd<24>;

	ld.param.u64 	%rd2, [lambda_49587_param_0];
	ld.param.u64 	%rd3, [lambda_49587_param_1];
	mov.b64 	%rd7, lambda_49587_param_2;
	ld.param.u64 	%rd4, [lambda_49587_param_3];
	ld.param.u64 	%rd5, [lambda_49587_param_4];
	ld.param.u64 	%rd6, [lambda_49587_param_5];
	mov.u64 	%rd1, %rd7;
	mov.u32 	%r4, %ctaid.x;
	mov.u32 	%r5, %ntid.x;
	mov.u32 	%r6, %tid.x;
	mad.lo.s32 	%r1, %r4, %r5, %r6;
	setp.lt.u32 	%p1, %r1, 2;
	@%p1 bra 	$L__BB1_5;
	ld.param.u32 	%r2, [%rd1+8];
	add.s32 	%r7, %r2, -2;
	setp.ge.s32 	%p2, %r1, %r7;
	@%p2 bra 	$L__BB1_5;
	mov.u32 	%r8, %ntid.y;
	mov.u32 	%r9, %ctaid.y;
	mov.u32 	%r10, %tid.y;
	mad.lo.s32 	%r3, %r9, %r8, %r10;
	setp.lt.u32 	%p3, %r3, 2;
	@%p3 bra 	$L__BB1_5;
	ld.param.u32 	%r11, [%rd1+12];
	add.s32 	%r12, %r11, -2;
	setp.ge.s32 	%p4, %r3, %r12;
	@%p4 bra 	$L__BB1_5;
	cvta.to.global.u64 	%rd8, %rd2;
	shl.b32 	%r13, %r2, 1;
	add.s32 	%r14, %r13, %r1;
	add.s32 	%r15, %r14, 5;
	mad.lo.s32 	%r16, %r2, %r3, %r15;
	cvta.to.global.u64 	%rd9, %rd5;
	mul.wide.s32 	%rd10, %r16, 4;
	add.s64 	%rd11, %rd9, %rd10;
	add.s64 	%rd12, %rd8, %rd10;
	cvta.to.global.u64 	%rd13, %rd4;
	add.s64 	%rd14, %rd13, %rd10;
	cvta.to.global.u64 	%rd15, %rd6;
	add.s64 	%rd16, %rd15, %rd10;
	ld.global.f32 	%f1, [%rd16];
	ld.global.f32 	%f2, [%rd14];
	cvt.rzi.s32.f32 	%r17, %f1;
	cvt.rzi.s32.f32 	%r18, %f2;
	xor.b32  	%r19, %r18, %r17;
	abs.s32 	%r20, %r17;
	shr.u32 	%r21, %r19, 31;
	mul.lo.s32 	%r22, %r20, 13573;
	shl.b32 	%r23, %r20, 16;
	add.s32 	%r24, %r22, %r23;
	abs.s32 	%r25, %r18;
	shl.b32 	%r26, %r25, 15;
	setp.lt.s32 	%p5, %r26, %r22;
	setp.lt.s32 	%p6, %r24, %r26;
	selp.b32 	%r27, 4, 0, %p5;
	selp.b32 	%r28, 2, 0, %p6;
	or.b32  	%r29, %r28, %r21;
	or.b32  	%r30, %r29, %r27;
	shl.b32 	%r31, %r30, 1;
	cvta.to.global.u64 	%rd17, %rd3;
	mul.wide.u32 	%rd18, %r31, 4;
	add.s64 	%rd19, %rd17, %rd18;
	ld.global.f32 	%f3, [%rd19];
	cvt.rzi.s32.f32 	%r32, %f3;
	ld.global.f32 	%f4, [%rd19+4];
	cvt.rzi.s32.f32 	%r33, %f4;
	add.s32 	%r34, %r33, %r3;
	sub.s32 	%r35, %r15, %r32;
	ld.global.f32 	%f5, [%rd12];
	add.s32 	%r36, %r15, %r32;
	mad.lo.s32 	%r37, %r34, %r2, %r36;
	sub.s32 	%r38, %r3, %r33;
	mul.wide.s32 	%rd20, %r37, 4;
	add.s64 	%rd21, %rd8, %rd20;
	ld.global.f32 	%f6, [%rd21];
	mad.lo.s32 	%r39, %r38, %r2, %r35;
	setp.lt.f32 	%p7, %f6, %f5;
	mul.wide.s32 	%rd22, %r39, 4;
	add.s64 	%rd23, %rd8, %rd22;
	selp.f32 	%f7, 0f3F800000, 0f00000000, %p7;
	ld.global.f32 	%f8, [%rd23];
	setp.lt.f32 	%p8, %f8, %f5;
	selp.f32 	%f9, 0f3F800000, 0f00000000, %p8;
	setp.gt.f32 	%p9, %f5, 0f44C80000;
	setp.gt.f32 	%p10, %f5, 0f46610000;
	selp.f32 	%f10, 0f3F800000, 0f00000000, %p9;
	selp.f32 	%f11, 0f3F800000, 0f00000000, %p10;
	fma.rn.f32 	%f12, %f11, 0f41600000, %f10;
	mul.f32 	%f13, %f12, %f7;
	mul.f32 	%f14, %f13, %f9;
	st.global.f32 	[%rd11], %f14;
$L__BB1_5:
	ret;

}
	// .globl	lambda_49385
.visible .entry lambda_49385(
	.param .u64 .ptr .align 1 lambda_49385_param_0,
	.param .u64 .ptr .align 1 lambda_49385_param_1,
	.param .align 8 .b8 lambda_49385_param_2[160],
	.param .u64 .ptr .align 1 lambda_49385_param_3,
	.param .u64 .ptr .align 1 lambda_49385_param_4
)
{
	.reg .pred 	%p<6>;
	.reg .b32 	%r<23>;
	.reg .b32 	%f<36>;
	.reg .b64 	%rd<34>;

	ld.param.u64 	%rd3, [lambda_49385_param_1];
	mov.b64 	%rd6, lambda_49385_param_2;
	ld.param.u64 	%rd4, [lambda_49385_param_3];
	ld.param.u64 	%rd5, [lambda_49385_param_4];
	mov.u64 	%rd1, %rd6;
	mov.u32 	%r4, %ctaid.x;
	mov.u32 	%r5, %ntid.x;
	mov.u32 	%r6, %tid.x;
	mad.lo.s32 	%r1, %r4, %r5, %r6;
	setp.lt.u32 	%p1, %r1, 2;
	@%p1 bra 	$L__BB2_5;
	ld.param.u32 	%r2, [%rd1+8];
	add.s32 	%r7, %r2, -2;
	setp.ge.s32 	%p2, %r1, %r7;
	@%p2 bra 	$L__BB2_5;
	mov.u32 	%r8, %ntid.y;
	mov.u32 	%r9, %ctaid.y;
	mov.u32 	%r10, %tid.y;
	mad.lo.s32 	%r3, %r9, %r8, %r10;
	setp.lt.u32 	%p3, %r3, 2;
	@%p3 bra 	$L__BB2_5;
	ld.param.u32 	%r11, [%rd1+12];
	add.s32 	%r12, %r11, -2;
	setp.ge.s32 	%p4, %r3, %r12;
	@%p4 bra 	$L__BB2_5;
	ld.param.u64 	%rd33, [lambda_49385_param_0];
	cvta.to.global.u64 	%rd7, %rd3;
	shl.b32 	%r13, %r2, 1;
	add.s32 	%r14, %r13, %r1;
	mul.lo.s32 	%r15, %r2, 3;
	add.s32 	%r16, %r14, 1;
	setp.lt.s32 	%p5, %r16, %r15;
	selp.f32 	%f1, 0f3F800000, 0f00000000, %p5;
	mul.lo.s32 	%r17, %r2, %r3;
	add.s32 	%r18, %r17, %r2;
	add.s32 	%r19, %r14, %r17;
	sub.s32 	%r20, %r18, %r13;
	cvt.s64.s32 	%rd8, %r17;
	cvt.s64.s32 	%rd9, %r14;
	add.s64 	%rd10, %rd9, %rd8;
	shl.b64 	%rd11, %rd10, 2;
	add.s64 	%rd12, %rd7, %rd11;
	add.s32 	%r21, %r14, %r20;
	cvt.s64.s32 	%rd13, %r18;
	add.s64 	%rd14, %rd9, %rd13;
	shl.b64 	%rd15, %rd14, 2;
	add.s64 	%rd16, %rd7, %rd15;
	cvt.s64.s32 	%rd17, %r20;
	add.s64 	%rd18, %rd9, %rd17;
	shl.b64 	%rd19, %rd18, 2;
	add.s64 	%rd20, %rd7, %rd19;
	cvta.to.global.u64 	%rd21, %rd5;
	mul.wide.s32 	%rd22, %r19, 4;
	add.s64 	%rd23, %rd21, %rd22;
	cvta.to.global.u64 	%rd24, %rd33;
	add.s64 	%rd25, %rd24, %rd22;
	cvta.to.global.u64 	%rd26, %rd4;
	add.s64 	%rd27, %rd26, %rd22;
	add.s64 	%rd28, %rd7, %rd22;
	mul.wide.s32 	%rd29, %r2, 4;
	add.s64 	%rd30, %rd28, %rd29;
	mov.b32 	%r22, 0;
	st.global.u32 	[%rd27+20], %r22;
	mul.wide.s32 	%rd31, %r21, 4;
	add.s64 	%rd32, %rd7, %rd31;
	ld.global.f32 	%f2, [%rd20+16];
	mov.f32 	%f3, 0f00000000;
	sub.f32 	%f4, %f3, %f2;
	st.global.f32 	[%rd27+20], %f4;
	ld.global.f32 	%f5, [%rd12+16];
	add.f32 	%f6, %f5, %f5;
	sub.f32 	%f7, %f4, %f6;
	st.global.f32 	[%rd27+20], %f7;
	ld.global.f32 	%f8, [%rd16+16];
	sub.f32 	%f9, %f7, %f8;
	st.global.f32 	[%rd27+20], %f9;
	ld.global.f32 	%f10, [%rd32+24];
	add.f32 	%f11, %f9, %f10;
	st.global.f32 	[%rd27+20], %f11;
	ld.global.f32 	%f12, [%rd28+24];
	fma.rn.f32 	%f13, %f12, 0f40000000, %f11;
	st.global.f32 	[%rd27+20], %f13;
	ld.global.f32 	%f14, [%rd30+24];
	add.f32 	%f15, %f13, %f14;
	st.global.f32 	[%rd27+20], %f15;
	st.global.u32 	[%rd25+20], %r22;
	ld.global.f32 	%f16, [%rd20+16];
	sub.f32 	%f17, %f3, %f16;
	st.global.f32 	[%rd25+20], %f17;
	ld.global.f32 	%f18, [%rd32+20];
	add.f32 	%f19, %f18, %f18;
	sub.f32 	%f20, %f17, %f19;
	st.global.f32 	[%rd25+20], %f20;
	ld.global.f32 	%f21, [%rd32+24];
	sub.f32 	%f22, %f20, %f21;
	st.global.f32 	[%rd25+20], %f22;
	ld.global.f32 	%f23, [%rd16+16];
	add.f32 	%f24, %f22, %f23;
	st.global.f32 	[%rd25+20], %f24;
	ld.global.f32 	%f25, [%rd30+20];
	fma.rn.f32 	%f26, %f25, 0f40000000, %f24;
	st.global.f32 	[%rd25+20], %f26;
	ld.global.f32 	%f27, [%rd30+24];
	add.f32 	%f28, %f26, %f27;
	st.global.f32 	[%rd25+20], %f28;
	ld.global.f32 	%f29, [%rd27+20];
	mul.f32 	%f30, %f1, %f29;
	st.global.f32 	[%rd27+20], %f30;
	ld.global.f32 	%f31, [%rd25+20];
	mul.f32 	%f32, %f1, %f31;
	st.global.f32 	[%rd25+20], %f32;
	ld.global.f32 	%f33, [%rd27+20];
	mul.f32 	%f34, %f33, %f33;
	fma.rn.f32 	%f35, %f32, %f32, %f34;
	st.global.f32 	[%rd23+20], %f35;
$L__BB2_5:
	ret;

}
	// .globl	lambda_48861
.visible .entry lambda_48861()
{


	ret;

}
	// .globl	lambda_49241
.visible .entry lambda_49241(
	.param .u64 .ptr .align 1 lambda_49241_param_0,
	.param .u64 .ptr .align 1 lambda_49241_param_1,
	.param .align 8 .b8 lambda_49241_param_2[160],
	.param .u64 .ptr .align 1 lambda_49241_param_3
)
{
	.reg .pred 	%p<5>;
	.reg .b32 	%r<26>;
	.reg .b32 	%f<16>;
	.reg .b64 	%rd<19>;

	ld.param.u64 	%rd2, [lambda_49241_param_0];
	ld.param.u64 	%rd3, [lambda_49241_param_1];
	mov.b64 	%rd5, lambda_49241_param_2;
	ld.param.u64 	%rd4, [lambda_49241_param_3];
	mov.u64 	%rd1, %rd5;
	mov.u32 	%r4, %ctaid.x;
	mov.u32 	%r5, %ntid.x;
	mov.u32 	%r6, %tid.x;
	mad.lo.s32 	%r1, %r4, %r5, %r6;
	setp.lt.u32 	%p1, %r1, 2;
	@%p1 bra 	$L__BB4_5;
	ld.param.u32 	%r2, [%rd1+8];
	add.s32 	%r7, %r2, -2;
	setp.ge.s32 	%p2, %r1, %r7;
	@%p2 bra 	$L__BB4_5;
	mov.u32 	%r8, %ntid.y;
	mov.u32 	%r9, %ctaid.y;
	mov.u32 	%r10, %tid.y;
	mad.lo.s32 	%r3, %r9, %r8, %r10;
	setp.lt.u32 	%p3, %r3, 2;
	@%p3 bra 	$L__BB4_5;
	ld.param.u32 	%r11, [%rd1+12];
	add.s32 	%r12, %r11, -2;
	setp.ge.s32 	%p4, %r3, %r12;
	@%p4 bra 	$L__BB4_5;
	cvta.to.global.u64 	%rd6, %rd4;
	cvta.to.global.u64 	%rd7, %rd2;
	shl.b32 	%r13, %r2, 1;
	mul.lo.s32 	%r14, %r2, %r3;
	sub.s32 	%r15, %r14, %r2;
	add.s32 	%r16, %r15, %r13;
	mad.lo.s32 	%r17, %r2, -3, %r16;
	add.s32 	%r18, %r13, %r1;
	add.s32 	%r19, %r14, %r18;
	add.s32 	%r20, %r19, 5;
	add.s32 	%r21, %r15, %r18;
	add.s32 	%r22, %r21, 5;
	add.s32 	%r23, %r17, %r18;
	add.s32 	%r24, %r23, 5;
	cvta.to.global.u64 	%rd8, %rd3;
	mul.wide.s32 	%rd9, %r20, 4;
	add.s64 	%rd10, %rd8, %rd9;
	add.s64 	%rd11, %rd6, %rd9;
	mul.wide.s32 	%rd12, %r22, 4;
	add.s64 	%rd13, %rd6, %rd12;
	mul.wide.s32 	%rd14, %r2, 4;
	add.s64 	%rd15, %rd11, %rd14;
	mul.wide.s32 	%rd16, %r24, 4;
	add.s64 	%rd17, %rd6, %rd16;
	add.s64 	%rd18, %rd15, %rd14;
	mov.b32 	%r25, 0;
	st.global.u32 	[%rd10], %r25;
	ld.global.f32 	%f1, [%rd7];
	ld.global.f32 	%f2, [%rd17];
	fma.rn.f32 	%f3, %f1, %f2, 0f00000000;
	st.global.f32 	[%rd10], %f3;
	ld.global.f32 	%f4, [%rd7+4];
	ld.global.f32 	%f5, [%rd13];
	fma.rn.f32 	%f6, %f4, %f5, %f3;
	st.global.f32 	[%rd10], %f6;
	ld.global.f32 	%f7, [%rd7+8];
	ld.global.f32 	%f8, [%rd11];
	fma.rn.f32 	%f9, %f7, %f8, %f6;
	st.global.f32 	[%rd10], %f9;
	ld.global.f32 	%f10, [%rd7+12];
	ld.global.f32 	%f11, [%rd15];
	fma.rn.f32 	%f12, %f10, %f11, %f9;
	st.global.f32 	[%rd10], %f12;
	ld.global.f32 	%f13, [%rd7+16];
	ld.global.f32 	%f14, [%rd18];
	fma.rn.f32 	%f15, %f13, %f14, %f12;
	st.global.f32 	[%rd10], %f15;
$L__BB4_5:
	ret;

}


// ===== COMPILED SASS (sm_100) =====

	.target	sm_100

	.elftype	@"ET_EXEC"


//--------------------- .note.nv.tkinfo           --------------------------
	.section	.note.nv.tkinfo,"",@"SHT_NOTE"
	.sectionflags	@"SHF_NOTE_NV_TKINFO"
	.tkinfo
        /*0018*/ 	.word	0x00000002
        /*0030*/ 	.string	""
        /*0030*/ 	.string	"ptxas"
        /*0030*/ 	.string	"Cuda compilation tools, release 13.0, V13.0.88"
        /*0030*/ 	.string	"Build cuda_13.0.r13.0/compiler.36424714_0"
        /*0030*/ 	.string	"-arch sm_100 -m 64 "



//--------------------- .note.nv.cuinfo           --------------------------
	.section	.note.nv.cuinfo,"",@"SHT_NOTE"
	.sectionflags	@"SHF_NOTE_NV_CUINFO"
        /*0018*/ 	.short	0x0002
        /*001a*/ 	.short	0x0064
        /*001c*/ 	.short	0x0082
	.zero		2


//--------------------- .nv.info                  --------------------------
	.section	.nv.info,"",@"SHT_CUDA_INFO"
	.align	4


	//----- nvinfo : EIATTR_REGCOUNT
	.align		4
        /*0000*/ 	.byte	0x04, 0x2f
        /*0002*/ 	.short	(.L_1 - .L_0)
	.align		4
.L_0:
        /*0004*/ 	.word	index@(lambda_49095)
        /*0008*/ 	.word	0x00000010


	//----- nvinfo : EIATTR_FRAME_SIZE
	.align		4
.L_1:
        /*000c*/ 	.byte	0x04, 0x11
        /*000e*/ 	.short	(.L_3 - .L_2)
	.align		4
.L_2:
        /*0010*/ 	.word	index@(lambda_49095)
        /*0014*/ 	.word	0x00000000


	//----- nvinfo : EIATTR_REGCOUNT
	.align		4
.L_3:
        /*0018*/ 	.byte	0x04, 0x2f
        /*001a*/ 	.short	(.L_5 - .L_4)
	.align		4
.L_4:
        /*001c*/ 	.word	index@(lambda_49587)
        /*0020*/ 	.word	0x00000012


	//----- nvinfo : EIATTR_FRAME_SIZE
	.align		4
.L_5:
        /*0024*/ 	.byte	0x04, 0x11
        /*0026*/ 	.short	(.L_7 - .L_6)
	.align		4
.L_6:
        /*0028*/ 	.word	index@(lambda_49587)
        /*002c*/ 	.word	0x00000000


	//----- nvinfo : EIATTR_REGCOUNT
	.align		4
.L_7:
        /*0030*/ 	.byte	0x04, 0x2f
        /*0032*/ 	.short	(.L_9 - .L_8)
	.align		4
.L_8:
        /*0034*/ 	.word	index@(lambda_49385)
        /*0038*/ 	.word	0x0000001a


	//----- nvinfo : EIATTR_FRAME_SIZE
	.align		4
.L_9:
        /*003c*/ 	.byte	0x04, 0x11
        /*003e*/ 	.short	(.L_11 - .L_10)
	.align		4
.L_10:
        /*0040*/ 	.word	index@(lambda_49385)
        /*0044*/ 	.word	0x00000000


	//----- nvinfo : EIATTR_REGCOUNT
	.align		4
.L_11:
        /*0048*/ 	.byte	0x04, 0x2f
        /*004a*/ 	.short	(.L_13 - .L_12)
	.align		4
.L_12:
        /*004c*/ 	.word	index@(lambda_48861)
        /*0050*/ 	.word	0x00000004


	//----- nvinfo : EIATTR_FRAME_SIZE
	.align		4
.L_13:
        /*0054*/ 	.byte	0x04, 0x11
        /*0056*/ 	.short	(.L_15 - .L_14)
	.align		4
.L_14:
        /*0058*/ 	.word	index@(lambda_48861)
        /*005c*/ 	.word	0x00000000


	//----- nvinfo : EIATTR_REGCOUNT
	.align		4
.L_15:
        /*0060*/ 	.byte	0x04, 0x2f
        /*0062*/ 	.short	(.L_17 - .L_16)
	.align		4
.L_16:
        /*0064*/ 	.word	index@(lambda_49241)
        /*0068*/ 	.word	0x00000014


	//----- nvinfo : EIATTR_FRAME_SIZE
	.align		4
.L_17:
        /*006c*/ 	.byte	0x04, 0x11
        /*006e*/ 	.short	(.L_19 - .L_18)
	.align		4
.L_18:
        /*0070*/ 	.word	index@(lambda_49241)
        /*0074*/ 	.word	0x00000000


	//----- nvinfo : EIATTR_MIN_STACK_SIZE
	.align		4
.L_19:
        /*0078*/ 	.byte	0x04, 0x12
        /*007a*/ 	.short	(.L_21 - .L_20)
	.align		4
.L_20:
        /*007c*/ 	.word	index@(lambda_49241)
        /*0080*/ 	.word	0x00000000


	//----- nvinfo : EIATTR_MIN_STACK_SIZE
	.align		4
.L_21:
        /*0084*/ 	.byte	0x04, 0x12
        /*0086*/ 	.short	(.L_23 - .L_22)
	.align		4
.L_22:
        /*0088*/ 	.word	index@(lambda_48861)
        /*008c*/ 	.word	0x00000000


	//----- nvinfo : EIATTR_MIN_STACK_SIZE
	.align		4
.L_23:
        /*0090*/ 	.byte	0x04, 0x12
        /*0092*/ 	.short	(.L_25 - .L_24)
	.align		4
.L_24:
        /*0094*/ 	.word	index@(lambda_49385)
        /*0098*/ 	.word	0x00000000


	//----- nvinfo : EIATTR_MIN_STACK_SIZE
	.align		4
.L_25:
        /*009c*/ 	.byte	0x04, 0x12
        /*009e*/ 	.short	(.L_27 - .L_26)
	.align		4
.L_26:
        /*00a0*/ 	.word	index@(lambda_49587)
        /*00a4*/ 	.word	0x00000000


	//----- nvinfo : EIATTR_MIN_STACK_SIZE
	.align		4
.L_27:
        /*00a8*/ 	.byte	0x04, 0x12
        /*00aa*/ 	.short	(.L_29 - .L_28)
	.align		4
.L_28:
        /*00ac*/ 	.word	index@(lambda_49095)
        /*00b0*/ 	.word	0x00000000
.L_29:


//--------------------- .nv.compat                --------------------------
	.section	.nv.compat,"",@"SHT_CUDA_COMPAT_INFO"
	.align	4
        /*0000*/ 	.byte	0x02, 0x09, 0x00, 0x00, 0x02, 0x02, 0x01, 0x00, 0x02, 0x05, 0x05, 0x00, 0x03, 0x07, 0x01, 0x01
        /*0010*/ 	.byte	0x02, 0x03, 0x00, 0x00, 0x02, 0x06, 0x01, 0x00, 0x04, 0x0b, 0x08, 0x00, 0x09, 0x00, 0x00, 0x00
        /*0020*/ 	.byte	0x00, 0x00, 0x00, 0x00


//--------------------- .nv.info.lambda_49241     --------------------------
	.section	.nv.info.lambda_49241,"",@"SHT_CUDA_INFO"
	.sectionflags	@""
	.align	4


	//----- nvinfo : EIATTR_CUDA_API_VERSION
	.align		4
        /*0000*/ 	.byte	0x04, 0x37
        /*0002*/ 	.short	(.L_31 - .L_30)
.L_30:
        /*0004*/ 	.word	0x00000082


	//----- nvinfo : EIATTR_KPARAM_INFO
	.align		4
.L_31:
        /*0008*/ 	.byte	0x04, 0x17
        /*000a*/ 	.short	(.L_33 - .L_32)
.L_32:
        /*000c*/ 	.word	0x00000000
        /*0010*/ 	.short	0x0003
        /*0012*/ 	.short	0x00b0
        /*0014*/ 	.byte	0x00, 0xf5, 0x21, 0x00


	//----- nvinfo : EIATTR_KPARAM_INFO
	.align		4
.L_33:
        /*0018*/ 	.byte	0x04, 0x17
        /*001a*/ 	.short	(.L_35 - .L_34)
.L_34:
        /*001c*/ 	.word	0x00000000
        /*0020*/ 	.short	0x0002
        /*0022*/ 	.short	0x0010
        /*0024*/ 	.byte	0x00, 0xf0, 0x81, 0x02


	//----- nvinfo : EIATTR_KPARAM_INFO
	.align		4
.L_35:
        /*0028*/ 	.byte	0x04, 0x17
        /*002a*/ 	.short	(.L_37 - .L_36)
.L_36:
        /*002c*/ 	.word	0x00000000
        /*0030*/ 	.short	0x0001
        /*0032*/ 	.short	0x0008
        /*0034*/ 	.byte	0x00, 0xf5, 0x21, 0x00


	//----- nvinfo : EIATTR_KPARAM_INFO
	.align		4
.L_37:
        /*0038*/ 	.byte	0x04, 0x17
        /*003a*/ 	.short	(.L_39 - .L_38)
.L_38:
        /*003c*/ 	.word	0x00000000
        /*0040*/ 	.short	0x0000
        /*0042*/ 	.short	0x0000
        /*0044*/ 	.byte	0x00, 0xf5, 0x21, 0x00


	//----- nvinfo : EIATTR_SPARSE_MMA_MASK
	.align		4
.L_39:
        /*0048*/ 	.byte	0x03, 0x50
        /*004a*/ 	.short	0x0000


	//----- nvinfo : EIATTR_MAXREG_COUNT
	.align		4
        /*004c*/ 	.byte	0x03, 0x1b
        /*004e*/ 	.short	0x00ff


	//----- nvinfo : EIATTR_MERCURY_ISA_VERSION
	.align		4
        /*0050*/ 	.byte	0x03, 0x5f
        /*0052*/ 	.short	0x0101


	//----- nvinfo : EIATTR_VRC_CTA_INIT_COUNT
	.align		4
        /*0054*/ 	.byte	0x02, 0x4a
	.zero		1
	.zero		1


	//----- nvinfo : EIATTR_EXIT_INSTR_OFFSETS
	.align		4
        /*0058*/ 	.byte	0x04, 0x1c
        /*005a*/ 	.short	(.L_41 - .L_40)


	//   ....[0]....
.L_40:
        /*005c*/ 	.word	0x00000060


	//   ....[1]....
        /*0060*/ 	.word	0x000000a0


	//   ....[2]....
        /*0064*/ 	.word	0x00000100


	//   ....[3]....
        /*0068*/ 	.word	0x00000140


	//   ....[4]....
        /*006c*/ 	.word	0x000003c0


	//----- nvinfo : EIATTR_CBANK_PARAM_SIZE
	.align		4
.L_41:
        /*0070*/ 	.byte	0x03, 0x19
        /*0072*/ 	.short	0x00b8


	//----- nvinfo : EIATTR_PARAM_CBANK
	.align		4
        /*0074*/ 	.byte	0x04, 0x0a
        /*0076*/ 	.short	(.L_43 - .L_42)
	.align		4
.L_42:
        /*0078*/ 	.word	index@(.nv.constant0.lambda_49241)
        /*007c*/ 	.short	0x0380
        /*007e*/ 	.short	0x00b8


	//----- nvinfo : EIATTR_SW_WAR
	.align		4
.L_43:
        /*0080*/ 	.byte	0x04, 0x36
        /*0082*/ 	.short	(.L_45 - .L_44)
.L_44:
        /*0084*/ 	.word	0x00000008
.L_45:


//--------------------- .nv.info.lambda_48861     --------------------------
	.section	.nv.info.lambda_48861,"",@"SHT_CUDA_INFO"
	.sectionflags	@""
	.align	4


	//----- nvinfo : EIATTR_CUDA_API_VERSION
	.align		4
        /*0000*/ 	.byte	0x04, 0x37
        /*0002*/ 	.short	(.L_47 - .L_46)
.L_46:
        /*0004*/ 	.word	0x00000082


	//----- nvinfo : EIATTR_SPARSE_MMA_MASK
	.align		4
.L_47:
        /*0008*/ 	.byte	0x03, 0x50
        /*000a*/ 	.short	0x0000


	//----- nvinfo : EIATTR_MAXREG_COUNT
	.align		4
        /*000c*/ 	.byte	0x03, 0x1b
        /*000e*/ 	.short	0x00ff


	//----- nvinfo : EIATTR_MERCURY_ISA_VERSION
	.align		4
        /*0010*/ 	.byte	0x03, 0x5f
        /*0012*/ 	.short	0x0101


	//----- nvinfo : EIATTR_VRC_CTA_INIT_COUNT
	.align		4
        /*0014*/ 	.byte	0x02, 0x4a
	.zero		1
	.zero		1


	//----- nvinfo : EIATTR_EXIT_INSTR_OFFSETS
	.align		4
        /*0018*/ 	.byte	0x04, 0x1c
        /*001a*/ 	.short	(.L_49 - .L_48)


	//   ....[0]....
.L_48:
        /*001c*/ 	.word	0x00000010


	//----- nvinfo : EIATTR_SW_WAR
	.align		4
.L_49:
        /*0020*/ 	.byte	0x04, 0x36
        /*0022*/ 	.short	(.L_51 - .L_50)
.L_50:
        /*0024*/ 	.word	0x00000008
.L_51:


//--------------------- .nv.info.lambda_49385     --------------------------
	.section	.nv.info.lambda_49385,"",@"SHT_CUDA_INFO"
	.sectionflags	@""
	.align	4


	//----- nvinfo : EIATTR_CUDA_API_VERSION
	.align		4
        /*0000*/ 	.byte	0x04, 0x37
        /*0002*/ 	.short	(.L_53 - .L_52)
.L_52:
        /*0004*/ 	.word	0x00000082


	//----- nvinfo : EIATTR_KPARAM_INFO
	.align		4
.L_53:
        /*0008*/ 	.byte	0x04, 0x17
        /*000a*/ 	.short	(.L_55 - .L_54)
.L_54:
        /*000c*/ 	.word	0x00000000
        /*0010*/ 	.short	0x0004
        /*0012*/ 	.short	0x00b8
        /*0014*/ 	.byte	0x00, 0xf5, 0x21, 0x00


	//----- nvinfo : EIATTR_KPARAM_INFO
	.align		4
.L_55:
        /*0018*/ 	.byte	0x04, 0x17
        /*001a*/ 	.short	(.L_57 - .L_56)
.L_56:
        /*001c*/ 	.word	0x00000000
        /*0020*/ 	.short	0x0003
        /*0022*/ 	.short	0x00b0
        /*0024*/ 	.byte	0x00, 0xf5, 0x21, 0x00


	//----- nvinfo : EIATTR_KPARAM_INFO
	.align		4
.L_57:
        /*0028*/ 	.byte	0x04, 0x17
        /*002a*/ 	.short	(.L_59 - .L_58)
.L_58:
        /*002c*/ 	.word	0x00000000
        /*0030*/ 	.short	0x0002
        /*0032*/ 	.short	0x0010
        /*0034*/ 	.byte	0x00, 0xf0, 0x81, 0x02


	//----- nvinfo : EIATTR_KPARAM_INFO
	.align		4
.L_59:
        /*0038*/ 	.byte	0x04, 0x17
        /*003a*/ 	.short	(.L_61 - .L_60)
.L_60:
        /*003c*/ 	.word	0x00000000
        /*0040*/ 	.short	0x0001
        /*0042*/ 	.short	0x0008
        /*0044*/ 	.byte	0x00, 0xf5, 0x21, 0x00


	//----- nvinfo : EIATTR_KPARAM_INFO
	.align		4
.L_61:
        /*0048*/ 	.byte	0x04, 0x17
        /*004a*/ 	.short	(.L_63 - .L_62)
.L_62:
        /*004c*/ 	.word	0x00000000
        /*0050*/ 	.short	0x0000
        /*0052*/ 	.short	0x0000
        /*0054*/ 	.byte	0x00, 0xf5, 0x21, 0x00


	//----- nvinfo : EIATTR_SPARSE_MMA_MASK
	.align		4
.L_63:
        /*0058*/ 	.byte	0x03, 0x50
        /*005a*/ 	.short	0x0000


	//----- nvinfo : EIATTR_MAXREG_COUNT
	.align		4
        /*005c*/ 	.byte	0x03, 0x1b
        /*005e*/ 	.short	0x00ff


	//----- nvinfo : EIATTR_MERCURY_ISA_VERSION
	.align		4
        /*0060*/ 	.byte	0x03, 0x5f
        /*0062*/ 	.short	0x0101


	//----- nvinfo : EIATTR_VRC_CTA_INIT_COUNT
	.align		4
        /*0064*/ 	.byte	0x02, 0x4a
	.zero		1
	.zero		1


	//----- nvinfo : EIATTR_EXIT_INSTR_OFFSETS
	.align		4
        /*0068*/ 	.byte	0x04, 0x1c
        /*006a*/ 	.short	(.L_65 - .L_64)


	//   ....[0]....
.L_64:
        /*006c*/ 	.word	0x00000060


	//   ....[1]....
        /*0070*/ 	.word	0x000000a0


	//   ....[2]....
        /*0074*/ 	.word	0x00000100


	//   ....[3]....
        /*0078*/ 	.word	0x00000140


	//   ....[4]....
        /*007c*/ 	.word	0x000006b0


	//----- nvinfo : EIATTR_CBANK_PARAM_SIZE
	.align		4
.L_65:
        /*0080*/ 	.byte	0x03, 0x19
        /*0082*/ 	.short	0x00c0


	//----- nvinfo : EIATTR_PARAM_CBANK
	.align		4
        /*0084*/ 	.byte	0x04, 0x0a
        /*0086*/ 	.short	(.L_67 - .L_66)
	.align		4
.L_66:
        /*0088*/ 	.word	index@(.nv.constant0.lambda_49385)
        /*008c*/ 	.short	0x0380
        /*008e*/ 	.short	0x00c0


	//----- nvinfo : EIATTR_SW_WAR
	.align		4
.L_67:
        /*0090*/ 	.byte	0x04, 0x36
        /*0092*/ 	.short	(.L_69 - .L_68)
.L_68:
        /*0094*/ 	.word	0x00000008
.L_69:


//--------------------- .nv.info.lambda_49587     --------------------------
	.section	.nv.info.lambda_49587,"",@"SHT_CUDA_INFO"
	.sectionflags	@""
	.align	4


	//----- nvinfo : EIATTR_CUDA_API_VERSION
	.align		4
        /*0000*/ 	.byte	0x04, 0x37
        /*0002*/ 	.short	(.L_71 - .L_70)
.L_70:
        /*0004*/ 	.word	0x00000082


	//----- nvinfo : EIATTR_KPARAM_INFO
	.align		4
.L_71:
        /*0008*/ 	.byte	0x04, 0x17
        /*000a*/ 	.short	(.L_73 - .L_72)
.L_72:
        /*000c*/ 	.word	0x00000000
        /*0010*/ 	.short	0x0005
        /*0012*/ 	.short	0x00c0
        /*0014*/ 	.byte	0x00, 0xf5, 0x21, 0x00


	//----- nvinfo : EIATTR_KPARAM_INFO
	.align		4
.L_73:
        /*0018*/ 	.byte	0x04, 0x17
        /*001a*/ 	.short	(.L_75 - .L_74)
.L_74:
        /*001c*/ 	.word	0x00000000
        /*0020*/ 	.short	0x0004
        /*0022*/ 	.short	0x00b8
        /*0024*/ 	.byte	0x00, 0xf5, 0x21, 0x00


	//----- nvinfo : EIATTR_KPARAM_INFO
	.align		4
.L_75:
        /*0028*/ 	.byte	0x04, 0x17
        /*002a*/ 	.short	(.L_77 - .L_76)
.L_76:
        /*002c*/ 	.word	0x00000000
        /*0030*/ 	.short	0x0003
        /*0032*/ 	.short	0x00b0
        /*0034*/ 	.byte	0x00, 0xf5, 0x21, 0x00


	//----- nvinfo : EIATTR_KPARAM_INFO
	.align		4
.L_77:
        /*0038*/ 	.byte	0x04, 0x17
        /*003a*/ 	.short	(.L_79 - .L_78)
.L_78:
        /*003c*/ 	.word	0x00000000
        /*0040*/ 	.short	0x0002
        /*0042*/ 	.short	0x0010
        /*0044*/ 	.byte	0x00, 0xf0, 0x81, 0x02


	//----- nvinfo : EIATTR_KPARAM_INFO
	.align		4
.L_79:
        /*0048*/ 	.byte	0x04, 0x17
        /*004a*/ 	.short	(.L_81 - .L_80)
.L_80:
        /*004c*/ 	.word	0x00000000
        /*0050*/ 	.short	0x0001
        /*0052*/ 	.short	0x0008
        /*0054*/ 	.byte	0x00, 0xf5, 0x21, 0x00


	//----- nvinfo : EIATTR_KPARAM_INFO
	.align		4
.L_81:
        /*0058*/ 	.byte	0x04, 0x17
        /*005a*/ 	.short	(.L_83 - .L_82)
.L_82:
        /*005c*/ 	.word	0x00000000
        /*0060*/ 	.short	0x0000
        /*0062*/ 	.short	0x0000
        /*0064*/ 	.byte	0x00, 0xf5, 0x21, 0x00


	//----- nvinfo : EIATTR_SPARSE_MMA_MASK
	.align		4
.L_83:
        /*0068*/ 	.byte	0x03, 0x50
        /*006a*/ 	.short	0x0000


	//----- nvinfo : EIATTR_MAXREG_COUNT
	.align		4
        /*006c*/ 	.byte	0x03, 0x1b
        /*006e*/ 	.short	0x00ff


	//----- nvinfo : EIATTR_MERCURY_ISA_VERSION
	.align		4
        /*0070*/ 	.byte	0x03, 0x5f
        /*0072*/ 	.short	0x0101


	//----- nvinfo : EIATTR_VRC_CTA_INIT_COUNT
	.align		4
        /*0074*/ 	.byte	0x02, 0x4a
	.zero		1
	.zero		1


	//----- nvinfo : EIATTR_EXIT_INSTR_OFFSETS
	.align		4
        /*0078*/ 	.byte	0x04, 0x1c
        /*007a*/ 	.short	(.L_85 - .L_84)


	//   ....[0]....
.L_84:
        /*007c*/ 	.word	0x00000060


	//   ....[1]....
        /*0080*/ 	.word	0x000000a0


	//   ....[2]....
        /*0084*/ 	.word	0x00000100


	//   ....[3]....
        /*0088*/ 	.word	0x00000140


	//   ....[4]....
        /*008c*/ 	.word	0x000004b0


	//----- nvinfo : EIATTR_CBANK_PARAM_SIZE
	.align		4
.L_85:
        /*0090*/ 	.byte	0x03, 0x19
        /*0092*/ 	.short	0x00c8


	//----- nvinfo : EIATTR_PARAM_CBANK
	.align		4
        /*0094*/ 	.byte	0x04, 0x0a
        /*0096*/ 	.short	(.L_87 - .L_86)
	.align		4
.L_86:
        /*0098*/ 	.word	index@(.nv.constant0.lambda_49587)
        /*009c*/ 	.short	0x0380
        /*009e*/ 	.short	0x00c8


	//----- nvinfo : EIATTR_SW_WAR
	.align		4
.L_87:
        /*00a0*/ 	.byte	0x04, 0x36
        /*00a2*/ 	.short	(.L_89 - .L_88)
.L_88:
        /*00a4*/ 	.word	0x00000008
.L_89:


//--------------------- .nv.info.lambda_49095     --------------------------
	.section	.nv.info.lambda_49095,"",@"SHT_CUDA_INFO"
	.sectionflags	@""
	.align	4


	//----- nvinfo : EIATTR_CUDA_API_VERSION
	.align		4
        /*0000*/ 	.byte	0x04, 0x37
        /*0002*/ 	.short	(.L_91 - .L_90)
.L_90:
        /*0004*/ 	.word	0x00000082


	//----- nvinfo : EIATTR_KPARAM_INFO
	.align		4
.L_91:
        /*0008*/ 	.byte	0x04, 0x17
        /*000a*/ 	.short	(.L_93 - .L_92)
.L_92:
        /*000c*/ 	.word	0x00000000
        /*0010*/ 	.short	0x0003
        /*0012*/ 	.short	0x00b0
        /*0014*/ 	.byte	0x00, 0xf5, 0x21, 0x00


	//----- nvinfo : EIATTR_KPARAM_INFO
	.align		4
.L_93:
        /*0018*/ 	.byte	0x04, 0x17
        /*001a*/ 	.short	(.L_95 - .L_94)
.L_94:
        /*001c*/ 	.word	0x00000000
        /*0020*/ 	.short	0x0002
        /*0022*/ 	.short	0x0010
        /*0024*/ 	.byte	0x00, 0xf0, 0x81, 0x02


	//----- nvinfo : EIATTR_KPARAM_INFO
	.align		4
.L_95:
        /*0028*/ 	.byte	0x04, 0x17
        /*002a*/ 	.short	(.L_97 - .L_96)
.L_96:
        /*002c*/ 	.word	0x00000000
        /*0030*/ 	.short	0x0001
        /*0032*/ 	.short	0x0008
        /*0034*/ 	.byte	0x00, 0xf5, 0x21, 0x00


	//----- nvinfo : EIATTR_KPARAM_INFO
	.align		4
.L_97:
        /*0038*/ 	.byte	0x04, 0x17
        /*003a*/ 	.short	(.L_99 - .L_98)
.L_98:
        /*003c*/ 	.word	0x00000000
        /*0040*/ 	.short	0x0000
        /*0042*/ 	.short	0x0000
        /*0044*/ 	.byte	0x00, 0xf5, 0x21, 0x00


	//----- nvinfo : EIATTR_SPARSE_MMA_MASK
	.align		4
.L_99:
        /*0048*/ 	.byte	0x03, 0x50
        /*004a*/ 	.short	0x0000


	//----- nvinfo : EIATTR_MAXREG_COUNT
	.align		4
        /*004c*/ 	.byte	0x03, 0x1b
        /*004e*/ 	.short	0x00ff


	//----- nvinfo : EIATTR_MERCURY_ISA_VERSION
	.align		4
        /*0050*/ 	.byte	0x03, 0x5f
        /*0052*/ 	.short	0x0101


	//----- nvinfo : EIATTR_VRC_CTA_INIT_COUNT
	.align		4
        /*0054*/ 	.byte	0x02, 0x4a
	.zero		1
	.zero		1


	//----- nvinfo : EIATTR_EXIT_INSTR_OFFSETS
	.align		4
        /*0058*/ 	.byte	0x04, 0x1c
        /*005a*/ 	.short	(.L_101 - .L_100)


	//   ....[0]....
.L_100:
        /*005c*/ 	.word	0x00000060


	//   ....[1]....
        /*0060*/ 	.word	0x000000a0


	//   ....[2]....
        /*0064*/ 	.word	0x00000100


	//   ....[3]....
        /*0068*/ 	.word	0x00000140


	//   ....[4]....
        /*006c*/ 	.word	0x00000320


	//----- nvinfo : EIATTR_CBANK_PARAM_SIZE
	.align		4
.L_101:
        /*0070*/ 	.byte	0x03, 0x19
        /*0072*/ 	.short	0x00b8


	//----- nvinfo : EIATTR_PARAM_CBANK
	.align		4
        /*0074*/ 	.byte	0x04, 0x0a
        /*0076*/ 	.short	(.L_103 - .L_102)
	.align		4
.L_102:
        /*0078*/ 	.word	index@(.nv.constant0.lambda_49095)
        /*007c*/ 	.short	0x0380
        /*007e*/ 	.short	0x00b8


	//----- nvinfo : EIATTR_SW_WAR
	.align		4
.L_103:
        /*0080*/ 	.byte	0x04, 0x36
        /*0082*/ 	.short	(.L_105 - .L_104)
.L_104:
        /*0084*/ 	.word	0x00000008
.L_105:


//--------------------- .nv.callgraph             --------------------------
	.section	.nv.callgraph,"",@"SHT_CUDA_CALLGRAPH"
	.align	4
	.sectionentsize	8
	.align		4
        /*0000*/ 	.word	0x00000000
	.align		4
        /*0004*/ 	.word	0xffffffff
	.align		4
        /*0008*/ 	.word	0x00000000
	.align		4
        /*000c*/ 	.word	0xfffffffe
	.align		4
        /*0010*/ 	.word	0x00000000
	.align		4
        /*0014*/ 	.word	0xfffffffd
	.align		4
        /*0018*/ 	.word	0x00000000
	.align		4
        /*001c*/ 	.word	0xfffffffc


//--------------------- .text.lambda_49241        --------------------------
	.section	.text.lambda_49241,"ax",@progbits
	.align	128
        .global         lambda_49241
        .type           lambda_49241,@function
        .size           lambda_49241,(.L_x_5 - lambda_49241)
        .other          lambda_49241,@"STO_CUDA_ENTRY STV_DEFAULT"
lambda_49241:
.text.lambda_49241:
[----:B------:R-:W-:Y:S01]  /*0000*/  LDC R1, c[0x0][0x37c] ;  /* 0x0000df00ff017b82 */ /* 0x000fe20000000800 */
[----:B------:R-:W0:Y:S07]  /*0010*/  S2R R0, SR_TID.X ;  /* 0x0000000000007919 */ /* 0x000e2e0000002100 */
[----:B------:R-:W0:Y:S08]  /*0020*/  S2UR UR4, SR_CTAID.X ;  /* 0x00000000000479c3 */ /* 0x000e300000002500 */
[----:B------:R-:W0:Y:S02]  /*0030*/  LDC R9, c[0x0][0x360] ;  /* 0x0000d800ff097b82 */ /* 0x000e240000000800 */
[----:B0-----:R-:W-:-:S05]  /*0040*/  IMAD R9, R9, UR4, R0 ;  /* 0x0000000409097c24 */ /* 0x001fca000f8e0200 */
[----:B------:R-:W-:-:S13]  /*0050*/  ISETP.GE.U32.AND P0, PT, R9, 0x2, PT ;  /* 0x000000020900780c */ /* 0x000fda0003f06070 */
[----:B------:R-:W-:Y:S05]  /*0060*/  @!P0 EXIT ;  /* 0x000000000000894d */ /* 0x000fea0003800000 */
[----:B------:R-:W0:Y:S02]  /*0070*/  LDC R8, c[0x0][0x398] ;  /* 0x0000e600ff087b82 */ /* 0x000e240000000800 */
[----:B0-----:R-:W-:-:S04]  /*0080*/  IADD3 R0, PT, PT, R8, -0x2, RZ ;  /* 0xfffffffe08007810 */ /* 0x001fc80007ffe0ff */
[----:B------:R-:W-:-:S13]  /*0090*/  ISETP.GE.AND P0, PT, R9, R0, PT ;  /* 0x000000000900720c */ /* 0x000fda0003f06270 */
[----:B------:R-:W-:Y:S05]  /*00a0*/  @P0 EXIT ;  /* 0x000000000000094d */ /* 0x000fea0003800000 */
[----:B------:R-:W0:Y:S01]  /*00b0*/  S2R R11, SR_CTAID.Y ;  /* 0x00000000000b7919 */ /* 0x000e220000002600 */
[----:B------:R-:W0:Y:S01]  /*00c0*/  LDCU UR4, c[0x0][0x364] ;  /* 0x00006c80ff0477ac */ /* 0x000e220008000800 */
[----:B------:R-:W0:Y:S02]  /*00d0*/  S2R R0, SR_TID.Y ;  /* 0x0000000000007919 */ /* 0x000e240000002200 */
[----:B0-----:R-:W-:-:S05]  /*00e0*/  IMAD R11, R11, UR4, R0 ;  /* 0x000000040b0b7c24 */ /* 0x001fca000f8e0200 */
[----:B------:R-:W-:-:S13]  /*00f0*/  ISETP.GE.U32.AND P0, PT, R11, 0x2, PT ;  /* 0x000000020b00780c */ /* 0x000fda0003f06070 */
[----:B------:R-:W-:Y:S05]  /*0100*/  @!P0 EXIT ;  /* 0x000000000000894d */ /* 0x000fea0003800000 */
[----:B------:R-:W0:Y:S02]  /*0110*/  LDCU UR4, c[0x0][0x39c] ;  /* 0x00007380ff0477ac */ /* 0x000e240008000800 */
[----:B0-----:R-:W-:-:S06]  /*0120*/  UIADD3 UR4, UPT, UPT, UR4, -0x2, URZ ;  /* 0xfffffffe04047890 */ /* 0x001fcc000fffe0ff */
[----:B------:R-:W-:-:S13]  /*0130*/  ISETP.GE.AND P0, PT, R11, UR4, PT ;  /* 0x000000040b007c0c */ /* 0x000fda000bf06270 */
[----:B------:R-:W-:Y:S05]  /*0140*/  @P0 EXIT ;  /* 0x000000000000094d */ /* 0x000fea0003800000 */
[----:B------:R-:W0:Y:S01]  /*0150*/  LDC.64 R6, c[0x0][0x388] ;  /* 0x0000e200ff067b82 */ /* 0x000e220000000a00 */
[CC--:B------:R-:W-:Y:S01]  /*0160*/  IMAD R15, R11.reuse, R8.reuse, -R8 ;  /* 0x000000080b0f7224 */ /* 0x0c0fe200078e0a08 */
[C---:B------:R-:W-:Y:S01]  /*0170*/  LEA R10, R8.reuse, R9, 0x1 ;  /* 0x00000009080a7211 */ /* 0x040fe200078e08ff */
[----:B------:R-:W1:Y:S03]  /*0180*/  LDCU.64 UR4, c[0x0][0x358] ;  /* 0x00006b00ff0477ac */ /* 0x000e660008000a00 */
[C---:B------:R-:W-:Y:S01]  /*0190*/  LEA R9, R8.reuse, R15, 0x1 ;  /* 0x0000000f08097211 */ /* 0x040fe200078e08ff */
[----:B------:R-:W-:Y:S01]  /*01a0*/  IMAD R11, R11, R8, R10 ;  /* 0x000000080b0b7224 */ /* 0x000fe200078e020a */
[----:B------:R-:W2:Y:S03]  /*01b0*/  LDC.64 R4, c[0x0][0x430] ;  /* 0x00010c00ff047b82 */ /* 0x000ea60000000a00 */
[----:B------:R-:W-:Y:S01]  /*01c0*/  IMAD R9, R8, -0x3, R9 ;  /* 0xfffffffd08097824 */ /* 0x000fe200078e0209 */
[----:B------:R-:W-:-:S04]  /*01d0*/  IADD3 R17, PT, PT, R11, 0x5, RZ ;  /* 0x000000050b117810 */ /* 0x000fc80007ffe0ff */
[----:B------:R-:W3:Y:S01]  /*01e0*/  LDC.64 R2, c[0x0][0x380] ;  /* 0x0000e000ff027b82 */ /* 0x000ee20000000a00 */
[----:B------:R-:W-:Y:S01]  /*01f0*/  IADD3 R9, PT, PT, R9, 0x5, R10 ;  /* 0x0000000509097810 */ /* 0x000fe20007ffe00a */
[----:B0-----:R-:W-:-:S05]  /*0200*/  IMAD.WIDE R6, R17, 0x4, R6 ;  /* 0x0000000411067825 */ /* 0x001fca00078e0206 */
[----:B-1----:R-:W-:Y:S01]  /*0210*/  STG.E desc[UR4][R6.64], RZ ;  /* 0x000000ff06007986 */ /* 0x002fe2000c101904 */
[----:B--2---:R-:W-:-:S06]  /*0220*/  IMAD.WIDE R12, R9, 0x4, R4 ;  /* 0x00000004090c7825 */ /* 0x004fcc00078e0204 */
[----:B------:R-:W2:Y:S04]  /*0230*/  LDG.E R13, desc[UR4][R12.64] ;  /* 0x000000040c0d7981 */ /* 0x000ea8000c1e1900 */
[----:B---3--:R-:W2:Y:S01]  /*0240*/  LDG.E R0, desc[UR4][R2.64] ;  /* 0x0000000402007981 */ /* 0x008ea2000c1e1900 */
[----:B------:R-:W-:-:S05]  /*0250*/  IADD3 R11, PT, PT, R15, 0x5, R10 ;  /* 0x000000050f0b7810 */ /* 0x000fca0007ffe00a */
[----:B------:R-:W-:-:S04]  /*0260*/  IMAD.WIDE R10, R11, 0x4, R4 ;  /* 0x000000040b0a7825 */ /* 0x000fc800078e0204 */
[----:B--2---:R-:W-:-:S05]  /*0270*/  FFMA R9, R0, R13, RZ ;  /* 0x0000000d00097223 */ /* 0x004fca00000000ff */
[----:B------:R0:W-:Y:S04]  /*0280*/  STG.E desc[UR4][R6.64], R9 ;  /* 0x0000000906007986 */ /* 0x0001e8000c101904 */
[----:B------:R-:W2:Y:S04]  /*0290*/  LDG.E R10, desc[UR4][R10.64] ;  /* 0x000000040a0a7981 */ /* 0x000ea8000c1e1900 */
[----:B------:R-:W2:Y:S01]  /*02a0*/  LDG.E R0, desc[UR4][R2.64+0x4] ;  /* 0x0000040402007981 */ /* 0x000ea2000c1e1900 */
[----:B------:R-:W-:-:S04]  /*02b0*/  IMAD.WIDE R4, R17, 0x4, R4 ;  /* 0x0000000411047825 */ /* 0x000fc800078e0204 */
[----:B--2---:R-:W-:-:S05]  /*02c0*/  FFMA R15, R0, R10, R9 ;  /* 0x0000000a000f7223 */ /* 0x004fca0000000009 */
[----:B------:R-:W-:Y:S04]  /*02d0*/  STG.E desc[UR4][R6.64], R15 ;  /* 0x0000000f06007986 */ /* 0x000fe8000c101904 */
[----:B------:R-:W2:Y:S04]  /*02e0*/  LDG.E R12, desc[UR4][R4.64] ;  /* 0x00000004040c7981 */ /* 0x000ea8000c1e1900 */
[----:B------:R-:W2:Y:S02]  /*02f0*/  LDG.E R0, desc[UR4][R2.64+0x8] ;  /* 0x0000080402007981 */ /* 0x000ea4000c1e1900 */
[----:B--2---:R-:W-:Y:S01]  /*0300*/  FFMA R17, R0, R12, R15 ;  /* 0x0000000c00117223 */ /* 0x004fe2000000000f */
[----:B------:R-:W-:-:S04]  /*0310*/  IMAD.WIDE R12, R8, 0x4, R4 ;  /* 0x00000004080c7825 */ /* 0x000fc800078e0204 */
[----:B------:R-:W-:Y:S04]  /*0320*/  STG.E desc[UR4][R6.64], R17 ;  /* 0x0000001106007986 */ /* 0x000fe8000c101904 */
[----:B0-----:R-:W2:Y:S04]  /*0330*/  LDG.E R9, desc[UR4][R12.64] ;  /* 0x000000040c097981 */ /* 0x001ea8000c1e1900 */
[----:B------:R-:W2:Y:S02]  /*0340*/  LDG.E R0, desc[UR4][R2.64+0xc] ;  /* 0x00000c0402007981 */ /* 0x000ea4000c1e1900 */
[----:B--2---:R-:W-:Y:S01]  /*0350*/  FFMA R11, R0, R9, R17 ;  /* 0x00000009000b7223 */ /* 0x004fe20000000011 */
[----:B------:R-:W-:-:S04]  /*0360*/  IMAD.WIDE R8, R8, 0x4, R12 ;  /* 0x0000000408087825 */ /* 0x000fc800078e020c */
[----:B------:R-:W-:Y:S04]  /*0370*/  STG.E desc[UR4][R6.64], R11 ;  /* 0x0000000b06007986 */ /* 0x000fe8000c101904 */
[----:B------:R-:W2:Y:S04]  /*0380*/  LDG.E R0, desc[UR4][R2.64+0x10] ;  /* 0x0000100402007981 */ /* 0x000ea8000c1e1900 */
[----:B------:R-:W2:Y:S02]  /*0390*/  LDG.E R8, desc[UR4][R8.64] ;  /* 0x0000000408087981 */ /* 0x000ea4000c1e1900 */
[----:B--2---:R-:W-:-:S05]  /*03a0*/  FFMA R5, R0, R8, R11 ;  /* 0x0000000800057223 */ /* 0x004fca000000000b */
[----:B------:R-:W-:Y:S01]  /*03b0*/  STG.E desc[UR4][R6.64], R5 ;  /* 0x0000000506007986 */ /* 0x000fe2000c101904 */
[----:B------:R-:W-:Y:S05]  /*03c0*/  EXIT ;  /* 0x000000000000794d */ /* 0x000fea0003800000 */
.L_x_0:
[----:B------:R-:W-:-:S00]  /*03d0*/  BRA `(.L_x_0) ;  /* 0xfffffffc00fc7947 */ /* 0x000fc0000383ffff */
[----:B------:R-:W-:-:S00]  /*03e0*/  NOP ;  /* 0x0000000000007918 */ /* 0x000fc00000000000 */
        /* <DEDUP_REMOVED lines=9> */
.L_x_5:


//--------------------- .text.lambda_48861        --------------------------
	.section	.text.lambda_48861,"ax",@progbits
	.align	128
        .global         lambda_48861
        .type           lambda_48861,@function
        .size           lambda_48861,(.L_x_6 - lambda_48861)
        .other          lambda_48861,@"STO_CUDA_ENTRY STV_DEFAULT"
lambda_48861:
.text.lambda_48861:
[----:B------:R-:W-:Y:S01]  /*0000*/  LDC R1, c[0x0][0x37c] ;  /* 0x0000df00ff017b82 */ /* 0x000fe20000000800 */
[----:B------:R-:W-:Y:S05]  /*0010*/  EXIT ;  /* 0x000000000000794d */ /* 0x000fea0003800000 */
.L_x_1:
        /* <DEDUP_REMOVED lines=14> */
.L_x_6:


//--------------------- .text.lambda_49385        --------------------------
	.section	.text.lambda_49385,"ax",@progbits
	.align	128
        .global         lambda_49385
        .type           lambda_49385,@function
        .size           lambda_49385,(.L_x_7 - lambda_49385)
        .other          lambda_49385,@"STO_CUDA_ENTRY STV_DEFAULT"
lambda_49385:
.text.lambda_49385:
        /* <DEDUP_REMOVED lines=22> */
[-C--:B------:R-:W-:Y:S01]  /*0160*/  IMAD R8, R3, R6.reuse, RZ ;  /* 0x0000000603087224 */ /* 0x080fe200078e02ff */
[----:B------:R-:W1:Y:S01]  /*0170*/  LDCU.64 UR6, c[0x0][0x388] ;  /* 0x00007100ff0677ac */ /* 0x000e620008000a00 */
[C---:B------:R-:W-:Y:S02]  /*0180*/  IADD3 R3, PT, PT, -R6.reuse, RZ, RZ ;  /* 0x000000ff06037210 */ /* 0x040fe40007ffe1ff */
[----:B------:R-:W-:Y:S01]  /*0190*/  LEA R7, R6, R7, 0x1 ;  /* 0x0000000706077211 */ /* 0x000fe200078e08ff */
[----:B------:R-:W2:Y:S01]  /*01a0*/  LDCU.64 UR4, c[0x0][0x358] ;  /* 0x00006b00ff0477ac */ /* 0x000ea20008000a00 */
[----:B------:R-:W-:Y:S02]  /*01b0*/  IADD3 R12, PT, PT, R8, R6, RZ ;  /* 0x00000006080c7210 */ /* 0x000fe40007ffe0ff */
[----:B------:R-:W-:Y:S02]  /*01c0*/  SHF.R.S32.HI R13, RZ, 0x1f, R7 ;  /* 0x0000001fff0d7819 */ /* 0x000fe40000011407 */
[----:B------:R-:W-:-:S02]  /*01d0*/  LEA R10, R3, R12, 0x1 ;  /* 0x0000000c030a7211 */ /* 0x000fc400078e08ff */
[C---:B------:R-:W-:Y:S02]  /*01e0*/  IADD3 R0, PT, PT, R7.reuse, R8, RZ ;  /* 0x0000000807007210 */ /* 0x040fe40007ffe0ff */
[----:B------:R-:W-:-:S04]  /*01f0*/  IADD3 R3, P0, PT, R7, R10, RZ ;  /* 0x0000000a07037210 */ /* 0x000fc80007f1e0ff */
[----:B------:R-:W-:Y:S02]  /*0200*/  LEA.HI.X.SX32 R14, R10, R13, 0x1, P0 ;  /* 0x0000000d0a0e7211 */ /* 0x000fe400000f0eff */
[----:B-1----:R-:W-:Y:S01]  /*0210*/  LEA R2, P0, R3, UR6, 0x2 ;  /* 0x0000000603027c11 */ /* 0x002fe2000f8010ff */
[----:B0-----:R-:W-:-:S03]  /*0220*/  IMAD.WIDE R4, R0, 0x4, R4 ;  /* 0x0000000400047825 */ /* 0x001fc600078e0204 */
[----:B------:R-:W-:Y:S02]  /*0230*/  LEA.HI.X R3, R3, UR7, R14, 0x2, P0 ;  /* 0x0000000703037c11 */ /* 0x000fe400080f140e */
[----:B--2---:R-:W-:Y:S04]  /*0240*/  STG.E desc[UR4][R4.64+0x14], RZ ;  /* 0x000014ff04007986 */ /* 0x004fe8000c101904 */
[----:B------:R-:W2:Y:S01]  /*0250*/  LDG.E R9, desc[UR4][R2.64+0x10] ;  /* 0x0000100402097981 */ /* 0x000ea2000c1e1900 */
[----:B------:R-:W-:-:S04]  /*0260*/  IADD3 R11, P0, PT, R7, R8, RZ ;  /* 0x00000008070b7210 */ /* 0x000fc80007f1e0ff */
[----:B------:R-:W-:Y:S02]  /*0270*/  LEA.HI.X.SX32 R8, R8, R13, 0x1, P0 ;  /* 0x0000000d08087211 */ /* 0x000fe400000f0eff */
[----:B------:R-:W-:-:S04]  /*0280*/  LEA R14, P0, R11, UR6, 0x2 ;  /* 0x000000060b0e7c11 */ /* 0x000fc8000f8010ff */
[----:B------:R-:W-:Y:S01]  /*0290*/  LEA.HI.X R15, R11, UR7, R8, 0x2, P0 ;  /* 0x000000070b0f7c11 */ /* 0x000fe200080f1408 */
[----:B--2---:R-:W-:-:S05]  /*02a0*/  FADD R11, RZ, -R9 ;  /* 0x80000009ff0b7221 */ /* 0x004fca0000000000 */
[----:B------:R0:W-:Y:S04]  /*02b0*/  STG.E desc[UR4][R4.64+0x14], R11 ;  /* 0x0000140b04007986 */ /* 0x0001e8000c101904 */
[----:B------:R-:W2:Y:S01]  /*02c0*/  LDG.E R14, desc[UR4][R14.64+0x10] ;  /* 0x000010040e0e7981 */ /* 0x000ea2000c1e1900 */
[----:B------:R-:W-:-:S04]  /*02d0*/  IADD3 R9, P0, PT, R7, R12, RZ ;  /* 0x0000000c07097210 */ /* 0x000fc80007f1e0ff */
[----:B------:R-:W-:Y:S02]  /*02e0*/  LEA.HI.X.SX32 R16, R12, R13, 0x1, P0 ;  /* 0x0000000d0c107211 */ /* 0x000fe400000f0eff */
[----:B------:R-:W-:-:S04]  /*02f0*/  LEA R8, P0, R9, UR6, 0x2 ;  /* 0x0000000609087c11 */ /* 0x000fc8000f8010ff */
[----:B------:R-:W-:Y:S01]  /*0300*/  LEA.HI.X R9, R9, UR7, R16, 0x2, P0 ;  /* 0x0000000709097c11 */ /* 0x000fe200080f1410 */
[----:B--2---:R-:W-:-:S04]  /*0310*/  FADD R12, R14, R14 ;  /* 0x0000000e0e0c7221 */ /* 0x004fc80000000000 */
[----:B------:R-:W-:Y:S02]  /*0320*/  FADD R19, R11, -R12 ;  /* 0x8000000c0b137221 */ /* 0x000fe40000000000 */
[----:B------:R-:W1:Y:S03]  /*0330*/  LDC.64 R12, c[0x0][0x388] ;  /* 0x0000e200ff0c7b82 */ /* 0x000e660000000a00 */
[----:B------:R2:W-:Y:S04]  /*0340*/  STG.E desc[UR4][R4.64+0x14], R19 ;  /* 0x0000141304007986 */ /* 0x0005e8000c101904 */
[----:B------:R-:W3:Y:S01]  /*0350*/  LDG.E R16, desc[UR4][R8.64+0x10] ;  /* 0x0000100408107981 */ /* 0x000ee2000c1e1900 */
[----:B0-----:R-:W-:-:S05]  /*0360*/  IADD3 R11, PT, PT, R7, R10, RZ ;  /* 0x0000000a070b7210 */ /* 0x001fca0007ffe0ff */
[----:B-1----:R-:W-:-:S04]  /*0370*/  IMAD.WIDE R10, R11, 0x4, R12 ;  /* 0x000000040b0a7825 */ /* 0x002fc800078e020c */
[----:B---3--:R-:W-:-:S05]  /*0380*/  FADD R21, R19, -R16 ;  /* 0x8000001013157221 */ /* 0x008fca0000000000 */
[----:B------:R0:W-:Y:S04]  /*0390*/  STG.E desc[UR4][R4.64+0x14], R21 ;  /* 0x0000141504007986 */ /* 0x0001e8000c101904 */
[----:B------:R-:W3:Y:S01]  /*03a0*/  LDG.E R14, desc[UR4][R10.64+0x18] ;  /* 0x000018040a0e7981 */ /* 0x000ee2000c1e1900 */
[----:B------:R-:W-:-:S04]  /*03b0*/  IMAD.WIDE R16, R0, 0x4, R12 ;  /* 0x0000000400107825 */ /* 0x000fc800078e020c */
[----:B---3--:R-:W-:-:S05]  /*03c0*/  FADD R23, R21, R14 ;  /* 0x0000000e15177221 */ /* 0x008fca0000000000 */
[----:B------:R-:W-:Y:S04]  /*03d0*/  STG.E desc[UR4][R4.64+0x14], R23 ;  /* 0x0000141704007986 */ /* 0x000fe8000c101904 */
[----:B------:R-:W2:Y:S01]  /*03e0*/  LDG.E R12, desc[UR4][R16.64+0x18] ;  /* 0x00001804100c7981 */ /* 0x000ea2000c1e1900 */
[----:B------:R-:W-:-:S04]  /*03f0*/  IMAD.WIDE R14, R6, 0x4, R16 ;  /* 0x00000004060e7825 */ /* 0x000fc800078e0210 */
[----:B--2---:R-:W-:Y:S02]  /*0400*/  FFMA R19, R12, 2, R23 ;  /* 0x400000000c137823 */ /* 0x004fe40000000017 */
[----:B------:R-:W1:Y:S03]  /*0410*/  LDC.64 R12, c[0x0][0x380] ;  /* 0x0000e000ff0c7b82 */ /* 0x000e660000000a00 */
[----:B------:R2:W-:Y:S04]  /*0420*/  STG.E desc[UR4][R4.64+0x14], R19 ;  /* 0x0000141304007986 */ /* 0x0005e8000c101904 */
[----:B------:R-:W0:Y:S01]  /*0430*/  LDG.E R18, desc[UR4][R14.64+0x18] ;  /* 0x000018040e127981 */ /* 0x000e22000c1e1900 */
[----:B-1----:R-:W-:-:S04]  /*0440*/  IMAD.WIDE R12, R0, 0x4, R12 ;  /* 0x00000004000c7825 */ /* 0x002fc800078e020c */
[----:B0-----:R-:W-:-:S05]  /*0450*/  FADD R21, R19, R18 ;  /* 0x0000001213157221 */ /* 0x001fca0000000000 */
[----:B------:R-:W-:Y:S04]  /*0460*/  STG.E desc[UR4][R4.64+0x14], R21 ;  /* 0x0000141504007986 */ /* 0x000fe8000c101904 */
[----:B------:R-:W-:Y:S04]  /*0470*/  STG.E desc[UR4][R12.64+0x14], RZ ;  /* 0x000014ff0c007986 */ /* 0x000fe8000c101904 */
[----:B------:R-:W3:Y:S02]  /*0480*/  LDG.E R2, desc[UR4][R2.64+0x10] ;  /* 0x0000100402027981 */ /* 0x000ee4000c1e1900 */
[----:B---3--:R-:W-:-:S05]  /*0490*/  FADD R17, RZ, -R2 ;  /* 0x80000002ff117221 */ /* 0x008fca0000000000 */
[----:B------:R0:W-:Y:S04]  /*04a0*/  STG.E desc[UR4][R12.64+0x14], R17 ;  /* 0x000014110c007986 */ /* 0x0001e8000c101904 */
[----:B------:R-:W3:Y:S02]  /*04b0*/  LDG.E R16, desc[UR4][R10.64+0x14] ;  /* 0x000014040a107981 */ /* 0x000ee4000c1e1900 */
[----:B---3--:R-:W-:-:S04]  /*04c0*/  FADD R16, R16, R16 ;  /* 0x0000001010107221 */ /* 0x008fc80000000000 */
[----:B--2---:R-:W-:-:S05]  /*04d0*/  FADD R19, R17, -R16 ;  /* 0x8000001011137221 */ /* 0x004fca0000000000 */
[----:B------:R1:W-:Y:S04]  /*04e0*/  STG.E desc[UR4][R12.64+0x14], R19 ;  /* 0x000014130c007986 */ /* 0x0003e8000c101904 */
[----:B------:R-:W2:Y:S02]  /*04f0*/  LDG.E R16, desc[UR4][R10.64+0x18] ;  /* 0x000018040a107981 */ /* 0x000ea4000c1e1900 */
[----:B--2---:R-:W-:-:S05]  /*0500*/  FADD R23, R19, -R16 ;  /* 0x8000001013177221 */ /* 0x004fca0000000000 */
[----:B------:R-:W-:Y:S04]  /*0510*/  STG.E desc[UR4][R12.64+0x14], R23 ;  /* 0x000014170c007986 */ /* 0x000fe8000c101904 */
[----:B------:R-:W2:Y:S02]  /*0520*/  LDG.E R8, desc[UR4][R8.64+0x10] ;  /* 0x0000100408087981 */ /* 0x000ea4000c1e1900 */
[----:B--2---:R-:W-:-:S05]  /*0530*/  FADD R3, R23, R8 ;  /* 0x0000000817037221 */ /* 0x004fca0000000000 */
[----:B------:R2:W-:Y:S04]  /*0540*/  STG.E desc[UR4][R12.64+0x14], R3 ;  /* 0x000014030c007986 */ /* 0x0005e8000c101904 */
[----:B------:R-:W0:Y:S02]  /*0550*/  LDG.E R2, desc[UR4][R14.64+0x14] ;  /* 0x000014040e027981 */ /* 0x000e24000c1e1900 */
[----:B0-----:R-:W-:-:S05]  /*0560*/  FFMA R17, R2, 2, R3 ;  /* 0x4000000002117823 */ /* 0x001fca0000000003 */
[----:B------:R-:W-:Y:S04]  /*0570*/  STG.E desc[UR4][R12.64+0x14], R17 ;  /* 0x000014110c007986 */ /* 0x000fe8000c101904 */
[----:B------:R-:W1:Y:S01]  /*0580*/  LDG.E R2, desc[UR4][R14.64+0x18] ;  /* 0x000018040e027981 */ /* 0x000e62000c1e1900 */
[----:B------:R-:W-:Y:S01]  /*0590*/  IMAD R6, R6, 0x3, RZ ;  /* 0x0000000306067824 */ /* 0x000fe200078e02ff */
[----:B------:R-:W-:Y:S01]  /*05a0*/  IADD3 R7, PT, PT, R7, 0x1, RZ ;  /* 0x0000000107077810 */ /* 0x000fe20007ffe0ff */
[----:B-1----:R-:W-:-:S05]  /*05b0*/  FADD R19, R17, R2 ;  /* 0x0000000211137221 */ /* 0x002fca0000000000 */
[----:B------:R-:W-:Y:S04]  /*05c0*/  STG.E desc[UR4][R12.64+0x14], R19 ;  /* 0x000014130c007986 */ /* 0x000fe8000c101904 */
[----:B------:R-:W3:Y:S01]  /*05d0*/  LDG.E R11, desc[UR4][R4.64+0x14] ;  /* 0x00001404040b7981 */ /* 0x000ee2000c1e1900 */
[----:B------:R-:W-:-:S04]  /*05e0*/  ISETP.GE.AND P0, PT, R7, R6, PT ;  /* 0x000000060700720c */ /* 0x000fc80003f06270 */
[----:B------:R-:W-:-:S05]  /*05f0*/  FSEL R2, RZ, 1, P0 ;  /* 0x3f800000ff027808 */ /* 0x000fca0000000000 */
[----:B---3--:R-:W-:-:S05]  /*0600*/  FMUL R11, R2, R11 ;  /* 0x0000000b020b7220 */ /* 0x008fca0000400000 */
[----:B------:R-:W-:Y:S04]  /*0610*/  STG.E desc[UR4][R4.64+0x14], R11 ;  /* 0x0000140b04007986 */ /* 0x000fe8000c101904 */
[----:B--2---:R-:W2:Y:S02]  /*0620*/  LDG.E R3, desc[UR4][R12.64+0x14] ;  /* 0x000014040c037981 */ /* 0x004ea4000c1e1900 */
[----:B--2---:R-:W-:Y:S02]  /*0630*/  FMUL R7, R2, R3 ;  /* 0x0000000302077220 */ /* 0x004fe40000400000 */
[----:B------:R-:W0:Y:S03]  /*0640*/  LDC.64 R2, c[0x0][0x438] ;  /* 0x00010e00ff027b82 */ /* 0x000e260000000a00 */
[----:B------:R-:W-:Y:S04]  /*0650*/  STG.E desc[UR4][R12.64+0x14], R7 ;  /* 0x000014070c007986 */ /* 0x000fe8000c101904 */
[----:B------:R-:W2:Y:S01]  /*0660*/  LDG.E R6, desc[UR4][R4.64+0x14] ;  /* 0x0000140404067981 */ /* 0x000ea2000c1e1900 */
[----:B0-----:R-:W-:-:S04]  /*0670*/  IMAD.WIDE R2, R0, 0x4, R2 ;  /* 0x0000000400027825 */ /* 0x001fc800078e0202 */
[----:B--2---:R-:W-:-:S04]  /*0680*/  FMUL R6, R6, R6 ;  /* 0x0000000606067220 */ /* 0x004fc80000400000 */
[----:B------:R-:W-:-:S05]  /*0690*/  FFMA R9, R7, R7, R6 ;  /* 0x0000000707097223 */ /* 0x000fca0000000006 */
[----:B------:R-:W-:Y:S01]  /*06a0*/  STG.E desc[UR4][R2.64+0x14], R9 ;  /* 0x0000140902007986 */ /* 0x000fe2000c101904 */
[----:B------:R-:W-:Y:S05]  /*06b0*/  EXIT ;  /* 0x000000000000794d */ /* 0x000fea0003800000 */
.L_x_2:
        /* <DEDUP_REMOVED lines=12> */
.L_x_7:


//--------------------- .text.lambda_49587        --------------------------
	.section	.text.lambda_49587,"ax",@progbits
	.align	128
        .global         lambda_49587
        .type           lambda_49587,@function
        .size           lambda_49587,(.L_x_8 - lambda_49587)
        .other          lambda_49587,@"STO_CUDA_ENTRY STV_DEFAULT"
lambda_49587:
.text.lambda_49587:
        /* <DEDUP_REMOVED lines=22> */
[----:B------:R-:W1:Y:S01]  /*0160*/  LDCU.64 UR4, c[0x0][0x358] ;  /* 0x00006b00ff0477ac */ /* 0x000e620008000a00 */
[----:B------:R-:W-:-:S05]  /*0170*/  LEA R4, R2, R5, 0x1 ;  /* 0x0000000502047211 */ /* 0x000fca00078e08ff */
[----:B------:R-:W-:Y:S01]  /*0180*/  VIADD R4, R4, 0x5 ;  /* 0x0000000504047836 */ /* 0x000fe20000000000 */
[----:B------:R-:W2:Y:S03]  /*0190*/  LDC.64 R8, c[0x0][0x430] ;  /* 0x00010c00ff087b82 */ /* 0x000ea60000000a00 */
[----:B------:R-:W-:-:S04]  /*01a0*/  IMAD R0, R3, R2, R4 ;  /* 0x0000000203007224 */ /* 0x000fc800078e0204 */
[----:B0-----:R-:W-:-:S05]  /*01b0*/  IMAD.WIDE R6, R0, 0x4, R6 ;  /* 0x0000000400067825 */ /* 0x001fca00078e0206 */
[----:B-1----:R0:W3:Y:S01]  /*01c0*/  LDG.E R5, desc[UR4][R6.64] ;  /* 0x0000000406057981 */ /* 0x0020e2000c1e1900 */
[----:B--2---:R-:W-:-:S06]  /*01d0*/  IMAD.WIDE R8, R0, 0x4, R8 ;  /* 0x0000000400087825 */ /* 0x004fcc00078e0208 */
[----:B------:R-:W2:Y:S01]  /*01e0*/  LDG.E R8, desc[UR4][R8.64] ;  /* 0x0000000408087981 */ /* 0x000ea2000c1e1900 */
[----:B0-----:R-:W0:Y:S01]  /*01f0*/  LDC.64 R6, c[0x0][0x388] ;  /* 0x0000e200ff067b82 */ /* 0x001e220000000a00 */
[----:B---3--:R-:W1:Y:S08]  /*0200*/  F2I.TRUNC.NTZ R5, R5 ;  /* 0x0000000500057305 */ /* 0x008e70000020f100 */
[----:B--2---:R-:W2:Y:S01]  /*0210*/  F2I.TRUNC.NTZ R10, R8 ;  /* 0x00000008000a7305 */ /* 0x004ea2000020f100 */
[----:B-1----:R-:W-:-:S05]  /*0220*/  IABS R12, R5 ;  /* 0x00000005000c7213 */ /* 0x002fca0000000000 */
[----:B------:R-:W-:Y:S01]  /*0230*/  IMAD R11, R12, 0x3505, RZ ;  /* 0x000035050c0b7824 */ /* 0x000fe200078e02ff */
[----:B--2---:R-:W-:-:S03]  /*0240*/  IABS R13, R10 ;  /* 0x0000000a000d7213 */ /* 0x004fc60000000000 */
[----:B------:R-:W-:Y:S01]  /*0250*/  IMAD R12, R12, 0x10000, R11 ;  /* 0x000100000c0c7824 */ /* 0x000fe200078e020b */
[----:B------:R-:W-:-:S04]  /*0260*/  SHF.L.U32 R13, R13, 0xf, RZ ;  /* 0x0000000f0d0d7819 */ /* 0x000fc800000006ff */
[----:B------:R-:W-:Y:S02]  /*0270*/  ISETP.GE.AND P1, PT, R12, R13, PT ;  /* 0x0000000d0c00720c */ /* 0x000fe40003f26270 */
[----:B------:R-:W-:Y:S02]  /*0280*/  LOP3.LUT R5, R10, R5, RZ, 0x3c, !PT ;  /* 0x000000050a057212 */ /* 0x000fe400078e3cff */
[----:B------:R-:W-:Y:S02]  /*0290*/  ISETP.GE.AND P0, PT, R13, R11, PT ;  /* 0x0000000b0d00720c */ /* 0x000fe40003f06270 */
[----:B------:R-:W-:Y:S02]  /*02a0*/  SEL R10, RZ, 0x2, P1 ;  /* 0x00000002ff0a7807 */ /* 0x000fe40000800000 */
[----:B------:R-:W-:Y:S02]  /*02b0*/  SEL R8, RZ, 0x4, P0 ;  /* 0x00000004ff087807 */ /* 0x000fe40000000000 */
[----:B------:R-:W-:-:S04]  /*02c0*/  LEA.HI R5, R5, R10, RZ, 0x1 ;  /* 0x0000000a05057211 */ /* 0x000fc800078f08ff */
[----:B------:R-:W-:-:S05]  /*02d0*/  IADD3 R5, PT, PT, R8, R5, RZ ;  /* 0x0000000508057210 */ /* 0x000fca0007ffe0ff */
[----:B------:R-:W-:-:S04]  /*02e0*/  IMAD.SHL.U32 R5, R5, 0x2, RZ ;  /* 0x0000000205057824 */ /* 0x000fc800078e00ff */
[----:B0-----:R-:W-:Y:S02]  /*02f0*/  IMAD.WIDE.U32 R8, R5, 0x4, R6 ;  /* 0x0000000405087825 */ /* 0x001fe400078e0006 */
[----:B------:R-:W0:Y:S03]  /*0300*/  LDC.64 R6, c[0x0][0x380] ;  /* 0x0000e000ff067b82 */ /* 0x000e260000000a00 */
[----:B------:R-:W2:Y:S04]  /*0310*/  LDG.E R10, desc[UR4][R8.64] ;  /* 0x00000004080a7981 */ /* 0x000ea8000c1e1900 */
[----:B------:R-:W3:Y:S01]  /*0320*/  LDG.E R11, desc[UR4][R8.64+0x4] ;  /* 0x00000404080b7981 */ /* 0x000ee2000c1e1900 */
[----:B--2---:R-:W1:Y:S08]  /*0330*/  F2I.TRUNC.NTZ R5, R10 ;  /* 0x0000000a00057305 */ /* 0x004e70000020f100 */
[----:B---3--:R-:W2:Y:S01]  /*0340*/  F2I.TRUNC.NTZ R12, R11 ;  /* 0x0000000b000c7305 */ /* 0x008ea2000020f100 */
[----:B-1----:R-:W-:-:S02]  /*0350*/  IADD3 R14, PT, PT, R4, R5, RZ ;  /* 0x00000005040e7210 */ /* 0x002fc40007ffe0ff */
[----:B------:R-:W-:Y:S01]  /*0360*/  IADD3 R15, PT, PT, R4, -R5, RZ ;  /* 0x80000005040f7210 */ /* 0x000fe20007ffe0ff */
[----:B0-----:R-:W-:-:S04]  /*0370*/  IMAD.WIDE R4, R0, 0x4, R6 ;  /* 0x0000000400047825 */ /* 0x001fc800078e0206 */
[C-C-:B--2---:R-:W-:Y:S02]  /*0380*/  IMAD.IADD R13, R3.reuse, 0x1, R12.reuse ;  /* 0x00000001030d7824 */ /* 0x144fe400078e020c */
[----:B------:R-:W2:Y:S01]  /*0390*/  LDG.E R4, desc[UR4][R4.64] ;  /* 0x0000000404047981 */ /* 0x000ea2000c1e1900 */
[----:B------:R-:W-:Y:S02]  /*03a0*/  IMAD.IADD R3, R3, 0x1, -R12 ;  /* 0x0000000103037824 */ /* 0x000fe400078e0a0c */
[-C--:B------:R-:W-:Y:S02]  /*03b0*/  IMAD R13, R13, R2.reuse, R14 ;  /* 0x000000020d0d7224 */ /* 0x080fe400078e020e */
[----:B------:R-:W-:Y:S02]  /*03c0*/  IMAD R3, R3, R2, R15 ;  /* 0x0000000203037224 */ /* 0x000fe400078e020f */
[----:B------:R-:W-:-:S04]  /*03d0*/  IMAD.WIDE R8, R13, 0x4, R6 ;  /* 0x000000040d087825 */ /* 0x000fc800078e0206 */
[----:B------:R-:W-:Y:S02]  /*03e0*/  IMAD.WIDE R6, R3, 0x4, R6 ;  /* 0x0000000403067825 */ /* 0x000fe400078e0206 */
[----:B------:R-:W3:Y:S01]  /*03f0*/  LDG.E R9, desc[UR4][R8.64] ;  /* 0x0000000408097981 */ /* 0x000ee2000c1e1900 */
[----:B------:R-:W0:Y:S03]  /*0400*/  LDC.64 R2, c[0x0][0x438] ;  /* 0x00010e00ff027b82 */ /* 0x000e260000000a00 */
[----:B------:R-:W4:Y:S01]  /*0410*/  LDG.E R7, desc[UR4][R6.64] ;  /* 0x0000000406077981 */ /* 0x000f22000c1e1900 */
[----:B0-----:R-:W-:Y:S01]  /*0420*/  IMAD.WIDE R2, R0, 0x4, R2 ;  /* 0x0000000400027825 */ /* 0x001fe200078e0202 */
[C---:B--2---:R-:W-:Y:S02]  /*0430*/  FSET.BF.GT.AND R11, R4.reuse, 1600, PT ;  /* 0x44c80000040b780a */ /* 0x044fe40003804000 */
[----:B------:R-:W-:-:S05]  /*0440*/  FSET.BF.GT.AND R12, R4, 14400, PT ;  /* 0x46610000040c780a */ /* 0x000fca0003804000 */
[----:B------:R-:W-:Y:S01]  /*0450*/  FFMA R11, R12, 14, R11 ;  /* 0x416000000c0b7823 */ /* 0x000fe2000000000b */
[-C--:B---3--:R-:W-:Y:S02]  /*0460*/  FSET.BF.LT.AND R10, R9, R4.reuse, PT ;  /* 0x00000004090a720a */ /* 0x088fe40003801000 */
[----:B----4-:R-:W-:-:S03]  /*0470*/  FSET.BF.LT.AND R4, R7, R4, PT ;  /* 0x000000040704720a */ /* 0x010fc60003801000 */
[----:B------:R-:W-:-:S04]  /*0480*/  FMUL R11, R10, R11 ;  /* 0x0000000b0a0b7220 */ /* 0x000fc80000400000 */
[----:B------:R-:W-:-:S05]  /*0490*/  FMUL R11, R4, R11 ;  /* 0x0000000b040b7220 */ /* 0x000fca0000400000 */
[----:B------:R-:W-:Y:S01]  /*04a0*/  STG.E desc[UR4][R2.64], R11 ;  /* 0x0000000b02007986 */ /* 0x000fe2000c101904 */
[----:B------:R-:W-:Y:S05]  /*04b0*/  EXIT ;  /* 0x000000000000794d */ /* 0x000fea0003800000 */
.L_x_3:
        /* <DEDUP_REMOVED lines=12> */
.L_x_8:


//--------------------- .text.lambda_49095        --------------------------
	.section	.text.lambda_49095,"ax",@progbits
	.align	128
        .global         lambda_49095
        .type           lambda_49095,@function
        .size           lambda_49095,(.L_x_9 - lambda_49095)
        .other          lambda_49095,@"STO_CUDA_ENTRY STV_DEFAULT"
lambda_49095:
.text.lambda_49095:
        /* <DEDUP_REMOVED lines=24> */
[----:B------:R-:W-:Y:S01]  /*0180*/  IMAD R9, R8, R11, R9 ;  /* 0x0000000b08097224 */ /* 0x000fe200078e0209 */
[----:B------:R-:W2:Y:S08]  /*0190*/  LDC.64 R6, c[0x0][0x380] ;  /* 0x0000e000ff067b82 */ /* 0x000eb00000000a00 */
[----:B------:R-:W3:Y:S01]  /*01a0*/  LDC.64 R2, c[0x0][0x388] ;  /* 0x0000e200ff027b82 */ /* 0x000ee20000000a00 */
[----:B0-----:R-:W-:-:S05]  /*01b0*/  IMAD.WIDE R4, R9, 0x4, R4 ;  /* 0x0000000409047825 */ /* 0x001fca00078e0204 */
[----:B-1----:R-:W-:Y:S01]  /*01c0*/  STG.E desc[UR4][R4.64+0x14], RZ ;  /* 0x000014ff04007986 */ /* 0x002fe2000c101904 */
[----:B--2---:R-:W-:-:S05]  /*01d0*/  IMAD.WIDE R6, R9, 0x4, R6 ;  /* 0x0000000409067825 */ /* 0x004fca00078e0206 */
[----:B------:R-:W2:Y:S04]  /*01e0*/  LDG.E R9, desc[UR4][R6.64+0xc] ;  /* 0x00000c0406097981 */ /* 0x000ea8000c1e1900 */
[----:B---3--:R-:W2:Y:S02]  /*01f0*/  LDG.E R0, desc[UR4][R2.64] ;  /* 0x0000000402007981 */ /* 0x008ea4000c1e1900 */
[----:B--2---:R-:W-:-:S05]  /*0200*/  FFMA R9, R0, R9, RZ ;  /* 0x0000000900097223 */ /* 0x004fca00000000ff */
[----:B------:R0:W-:Y:S04]  /*0210*/  STG.E desc[UR4][R4.64+0x14], R9 ;  /* 0x0000140904007986 */ /* 0x0001e8000c101904 */
[----:B------:R-:W2:Y:S04]  /*0220*/  LDG.E R0, desc[UR4][R2.64+0x4] ;  /* 0x0000040402007981 */ /* 0x000ea8000c1e1900 */
[----:B------:R-:W2:Y:S02]  /*0230*/  LDG.E R8, desc[UR4][R6.64+0x10] ;  /* 0x0000100406087981 */ /* 0x000ea4000c1e1900 */
[----:B--2---:R-:W-:-:S05]  /*0240*/  FFMA R11, R0, R8, R9 ;  /* 0x00000008000b7223 */ /* 0x004fca0000000009 */
[----:B------:R1:W-:Y:S04]  /*0250*/  STG.E desc[UR4][R4.64+0x14], R11 ;  /* 0x0000140b04007986 */ /* 0x0003e8000c101904 */
[----:B------:R-:W2:Y:S04]  /*0260*/  LDG.E R0, desc[UR4][R2.64+0x8] ;  /* 0x0000080402007981 */ /* 0x000ea8000c1e1900 */
[----:B------:R-:W2:Y:S02]  /*0270*/  LDG.E R8, desc[UR4][R6.64+0x14] ;  /* 0x0000140406087981 */ /* 0x000ea4000c1e1900 */
[----:B--2---:R-:W-:-:S05]  /*0280*/  FFMA R13, R0, R8, R11 ;  /* 0x00000008000d7223 */ /* 0x004fca000000000b */
[----:B------:R-:W-:Y:S04]  /*0290*/  STG.E desc[UR4][R4.64+0x14], R13 ;  /* 0x0000140d04007986 */ /* 0x000fe8000c101904 */
[----:B------:R-:W0:Y:S04]  /*02a0*/  LDG.E R0, desc[UR4][R2.64+0xc] ;  /* 0x00000c0402007981 */ /* 0x000e28000c1e1900 */
[----:B------:R-:W0:Y:S02]  /*02b0*/  LDG.E R8, desc[UR4][R6.64+0x18] ;  /* 0x0000180406087981 */ /* 0x000e24000c1e1900 */
[----:B0-----:R-:W-:-:S05]  /*02c0*/  FFMA R9, R0, R8, R13 ;  /* 0x0000000800097223 */ /* 0x001fca000000000d */
[----:B------:R-:W-:Y:S04]  /*02d0*/  STG.E desc[UR4][R4.64+0x14], R9 ;  /* 0x0000140904007986 */ /* 0x000fe8000c101904 */
[----:B------:R-:W1:Y:S04]  /*02e0*/  LDG.E R0, desc[UR4][R2.64+0x10] ;  /* 0x0000100402007981 */ /* 0x000e68000c1e1900 */
[----:B------:R-:W1:Y:S02]  /*02f0*/  LDG.E R8, desc[UR4][R6.64+0x1c] ;  /* 0x00001c0406087981 */ /* 0x000e64000c1e1900 */
[----:B-1----:R-:W-:-:S05]  /*0300*/  FFMA R11, R0, R8, R9 ;  /* 0x00000008000b7223 */ /* 0x002fca0000000009 */
[----:B------:R-:W-:Y:S01]  /*0310*/  STG.E desc[UR4][R4.64+0x14], R11 ;  /* 0x0000140b04007986 */ /* 0x000fe2000c101904 */
[----:B------:R-:W-:Y:S05]  /*0320*/  EXIT ;  /* 0x000000000000794d */ /* 0x000fea0003800000 */
.L_x_4:
        /* <DEDUP_REMOVED lines=13> */
.L_x_9:


//--------------------- .nv.shared.reserved.0     --------------------------
	.section	.nv.shared.reserved.0,"aw",@nobits
	.weak		__nv_reservedSMEM_offset_0_alias
	.size		__nv_reservedSMEM_offset_0_alias, 0, 64
	.other		__nv_reservedSMEM_offset_0_alias,@"STO_CUDA_RESERVED_SHARED STV_DEFAULT"
__nv_reservedSMEM_offset_0_alias:
	.zero		0
	.zero		64


//--------------------- .nv.constant0.lambda_49241 --------------------------
	.section	.nv.constant0.lambda_49241,"a",@progbits
	.sectionflags	@""
	.align	4
.nv.constant0.lambda_49241:
	.zero		1080


//--------------------- .nv.constant0.lambda_48861 --------------------------
	.section	.nv.constant0.lambda_48861,"a",@progbits
	.sectionflags	@""
	.align	4
.nv.constant0.lambda_48861:
	.zero		896


//--------------------- .nv.constant0.lambda_49385 --------------------------
	.section	.nv.constant0.lambda_49385,"a",@progbits
	.sectionflags	@""
	.align	4
.nv.constant0.lambda_49385:
	.zero		1088


//--------------------- .nv.constant0.lambda_49587 --------------------------
	.section	.nv.constant0.lambda_49587,"a",@progbits
	.sectionflags	@""
	.align	4
.nv.constant0.lambda_49587:
	.zero		1096


//--------------------- .nv.constant0.lambda_49095 --------------------------
	.section	.nv.constant0.lambda_49095,"a",@progbits
	.sectionflags	@""
	.align	4
.nv.constant0.lambda_49095:
	.zero		1080


//--------------------- SYMBOLS --------------------------

	.type		.nv.reservedSmem.offset0,@object
	.size		.nv.reservedSmem.offset0,0x4
